//
// Generated by NVIDIA NVVM Compiler
//
// Compiler Build ID: CL-36424714
// Cuda compilation tools, release 13.0, V13.0.88
// Based on NVVM 20.0.0
//

.version 9.0
.target sm_100
.address_size 64

	// .globl	_Z10checkIndexv
.extern .func  (.param .b32 func_retval0) vprintf
(
	.param .b64 vprintf_param_0,
	.param .b64 vprintf_param_1
)
;
.global .align 1 .b8 $str[91] = {116, 104, 114, 101, 97, 100, 73, 100, 120, 58, 40, 37, 100, 44, 32, 37, 100, 44, 32, 37, 100, 41, 32, 32, 98, 108, 111, 99, 107, 73, 100, 120, 58, 40, 37, 100, 44, 32, 37, 100, 44, 32, 37, 100, 41, 32, 32, 98, 108, 111, 99, 107, 68, 105, 109, 58, 40, 37, 100, 44, 32, 37, 100, 44, 32, 37, 100, 41, 32, 103, 114, 105, 100, 68, 105, 109, 58, 40, 37, 100, 44, 32, 37, 100, 44, 32, 37, 100, 41, 10};

.visible .entry _Z10checkIndexv()
{
	.local .align 16 .b8 	__local_depot0[48];
	.reg .b64 	%SP;
	.reg .b64 	%SPL;
	.reg .b32 	%r<15>;
	.reg .b64 	%rd<5>;

	mov.u64 	%SPL, __local_depot0;
	cvta.local.u64 	%SP, %SPL;
	add.u64 	%rd1, %SP, 0;
	add.u64 	%rd2, %SPL, 0;
	mov.u32 	%r1, %tid.x;
	mov.u32 	%r2, %tid.y;
	mov.u32 	%r3, %tid.z;
	mov.u32 	%r4, %ctaid.x;
	mov.u32 	%r5, %ctaid.y;
	mov.u32 	%r6, %ctaid.z;
	mov.u32 	%r7, %ntid.x;
	mov.u32 	%r8, %ntid.y;
	mov.u32 	%r9, %ntid.z;
	mov.u32 	%r10, %nctaid.x;
	mov.u32 	%r11, %nctaid.y;
	mov.u32 	%r12, %nctaid.z;
	st.local.v4.u32 	[%rd2], {%r1, %r2, %r3, %r4};
	st.local.v4.u32 	[%rd2+16], {%r5, %r6, %r7, %r8};
	st.local.v4.u32 	[%rd2+32], {%r9, %r10, %r11, %r12};
	mov.u64 	%rd3, $str;
	cvta.global.u64 	%rd4, %rd3;
	{ // callseq 0, 0
	.param .b64 param0;
	st.param.b64 	[param0], %rd4;
	.param .b64 param1;
	st.param.b64 	[param1], %rd1;
	.param .b32 retval0;
	call.uni (retval0), 
	vprintf, 
	(
	param0, 
	param1
	);
	ld.param.b32 	%r13, [retval0];
	} // callseq 0
	ret;

}


// ===== COMPILED SASS (sm_100) =====

	.target	sm_100

	.elftype	@"ET_EXEC"


//--------------------- .note.nv.tkinfo           --------------------------
	.section	.note.nv.tkinfo,"",@"SHT_NOTE"
	.sectionflags	@"SHF_NOTE_NV_TKINFO"
	.tkinfo
        /*0018*/ 	.word	0x00000002
        /*0030*/ 	.string	""
        /*0030*/ 	.string	"ptxas"
        /*0030*/ 	.string	"Cuda compilation tools, release 13.0, V13.0.88"
        /*0030*/ 	.string	"Build cuda_13.0.r13.0/compiler.36424714_0"
        /*0030*/ 	.string	"-arch sm_100 -m 64 "



//--------------------- .note.nv.cuinfo           --------------------------
	.section	.note.nv.cuinfo,"",@"SHT_NOTE"
	.sectionflags	@"SHF_NOTE_NV_CUINFO"
        /*0018*/ 	.short	0x0002
        /*001a*/ 	.short	0x0064
        /*001c*/ 	.short	0x0082
	.zero		2


//--------------------- .nv.info                  --------------------------
	.section	.nv.info,"",@"SHT_CUDA_INFO"
	.align	4


	//----- nvinfo : EIATTR_REGCOUNT
	.align		4
        /*0000*/ 	.byte	0x04, 0x2f
        /*0002*/ 	.short	(.L_2 - .L_1)
	.align		4
.L_1:
        /*0004*/ 	.word	index@(_Z10checkIndexv)
        /*0008*/ 	.word	0x00000018


	//----- nvinfo : EIATTR_FRAME_SIZE
	.align		4
.L_2:
        /*000c*/ 	.byte	0x04, 0x11
        /*000e*/ 	.short	(.L_4 - .L_3)
	.align		4
.L_3:
        /*0010*/ 	.word	index@(_Z10checkIndexv)
        /*0014*/ 	.word	0x00000030


	//----- nvinfo : EIATTR_MIN_STACK_SIZE
	.align		4
.L_4:
        /*0018*/ 	.byte	0x04, 0x12
        /*001a*/ 	.short	(.L_6 - .L_5)
	.align		4
.L_5:
        /*001c*/ 	.word	index@(_Z10checkIndexv)
        /*0020*/ 	.word	0x00000030
.L_6:


//--------------------- .nv.compat                --------------------------
	.section	.nv.compat,"",@"SHT_CUDA_COMPAT_INFO"
	.align	4
        /*0000*/ 	.byte	0x02, 0x09, 0x00, 0x00, 0x02, 0x02, 0x01, 0x00, 0x02, 0x05, 0x05, 0x00, 0x03, 0x07, 0x01, 0x01
        /*0010*/ 	.byte	0x02, 0x03, 0x00, 0x00, 0x02, 0x06, 0x01, 0x00, 0x04, 0x0b, 0x08, 0x00, 0x09, 0x00, 0x00, 0x00
        /*0020*/ 	.byte	0x00, 0x00, 0x00, 0x00


//--------------------- .nv.info._Z10checkIndexv  --------------------------
	.section	.nv.info._Z10checkIndexv,"",@"SHT_CUDA_INFO"
	.sectionflags	@""
	.align	4


	//----- nvinfo : EIATTR_CUDA_API_VERSION
	.align		4
        /*0000*/ 	.byte	0x04, 0x37
        /*0002*/ 	.short	(.L_8 - .L_7)
.L_7:
        /*0004*/ 	.word	0x00000082


	//----- nvinfo : EIATTR_SPARSE_MMA_MASK
	.align		4
.L_8:
        /*0008*/ 	.byte	0x03, 0x50
        /*000a*/ 	.short	0x0000


	//----- nvinfo : EIATTR_MAXREG_COUNT
	.align		4
        /*000c*/ 	.byte	0x03, 0x1b
        /*000e*/ 	.short	0x00ff


	//----- nvinfo : EIATTR_EXTERNS
	.align		4
        /*0010*/ 	.byte	0x04, 0x0f
        /*0012*/ 	.short	(.L_10 - .L_9)


	//   ....[0]....
	.align		4
.L_9:
        /*0014*/ 	.word	index@(vprintf)


	//----- nvinfo : EIATTR_MERCURY_ISA_VERSION
	.align		4
.L_10:
        /*0018*/ 	.byte	0x03, 0x5f
        /*001a*/ 	.short	0x0101


	//----- nvinfo : EIATTR_VRC_CTA_INIT_COUNT
	.align		4
        /*001c*/ 	.byte	0x02, 0x4a
	.zero		1
	.zero		1


	//----- nvinfo : EIATTR_SYSCALL_OFFSETS
	.align		4
        /*0020*/ 	.byte	0x04, 0x46
        /*0022*/ 	.short	(.L_12 - .L_11)


	//   ....[0]....
.L_11:
        /*0024*/ 	.word	0x000001b0


	//----- nvinfo : EIATTR_EXIT_INSTR_OFFSETS
	.align		4
.L_12:
        /*0028*/ 	.byte	0x04, 0x1c
        /*002a*/ 	.short	(.L_14 - .L_13)


	//   ....[0]....
.L_13:
        /*002c*/ 	.word	0x000001c0


	//----- nvinfo : EIATTR_SW_WAR
	.align		4
.L_14:
        /*0030*/ 	.byte	0x04, 0x36
        /*0032*/ 	.short	(.L_16 - .L_15)
.L_15:
        /*0034*/ 	.word	0x00000008
.L_16:


//--------------------- .nv.callgraph             --------------------------
	.section	.nv.callgraph,"",@"SHT_CUDA_CALLGRAPH"
	.align	4
	.sectionentsize	8
	.align		4
        /*0000*/ 	.word	0x00000000
	.align		4
        /*0004*/ 	.word	0xffffffff
	.align		4
        /*0008*/ 	.word	index@(_Z10checkIndexv)
	.align		4
        /*000c*/ 	.word	index@(vprintf)
	.align		4
        /*0010*/ 	.word	0x00000000
	.align		4
        /*0014*/ 	.word	0xfffffffe
	.align		4
        /*0018*/ 	.word	0x00000000
	.align		4
        /*001c*/ 	.word	0xfffffffd
	.align		4
        /*0020*/ 	.word	0x00000000
	.align		4
        /*0024*/ 	.word	0xfffffffc


//--------------------- .nv.constant4             --------------------------
	.section	.nv.constant4,"a",@progbits
	.align	8
	.align		8
.nv.constant4:
        /*0000*/ 	.dword	vprintf
	.align		8
        /*0008*/ 	.dword	$str


//--------------------- .text._Z10checkIndexv     --------------------------
	.section	.text._Z10checkIndexv,"ax",@progbits
	.align	128
        .global         _Z10checkIndexv
        .type           _Z10checkIndexv,@function
        .size           _Z10checkIndexv,(.L_x_2 - _Z10checkIndexv)
        .other          _Z10checkIndexv,@"STO_CUDA_ENTRY STV_DEFAULT"
_Z10checkIndexv:
.text._Z10checkIndexv:
[----:B------:R-:W0:Y:S01]  /*0000*/  LDC R1, c[0x0][0x37c] ;  /* 0x0000df00ff017b82 */ /* 0x000e220000000800 */
[----:B------:R-:W1:Y:S01]  /*0010*/  S2R R8, SR_TID.X ;  /* 0x0000000000087919 */ /* 0x000e620000002100 */
[----:B------:R-:W2:Y:S06]  /*0020*/  LDCU UR5, c[0x0][0x2fc] ;  /* 0x00005f80ff0577ac */ /* 0x000eac0008000800 */
[----:B------:R-:W3:Y:S01]  /*0030*/  LDC R14, c[0x0][0x360] ;  /* 0x0000d800ff0e7b82 */ /* 0x000ee20000000800 */
[----:B0-----:R-:W-:Y:S01]  /*0040*/  VIADD R1, R1, 0xffffffd0 ;  /* 0xffffffd001017836 */ /* 0x001fe20000000000 */
[----:B------:R-:W1:Y:S01]  /*0050*/  S2R R9, SR_TID.Y ;  /* 0x0000000000097919 */ /* 0x000e620000002200 */
[----:B------:R-:W-:Y:S01]  /*0060*/  MOV R0, 0x0 ;  /* 0x0000000000007802 */ /* 0x000fe20000000f00 */
[----:B------:R-:W0:Y:S01]  /*0070*/  LDCU UR4, c[0x0][0x2f8] ;  /* 0x00005f00ff0477ac */ /* 0x000e220008000800 */
[----:B------:R-:W1:Y:S03]  /*0080*/  S2R R10, SR_TID.Z ;  /* 0x00000000000a7919 */ /* 0x000e660000002300 */
[----:B------:R-:W3:Y:S01]  /*0090*/  LDC R15, c[0x0][0x364] ;  /* 0x0000d900ff0f7b82 */ /* 0x000ee20000000800 */
[----:B------:R-:W4:Y:S01]  /*00a0*/  LDCU.64 UR6, c[0x4][0x8] ;  /* 0x01000100ff0677ac */ /* 0x000f220008000a00 */
[----:B------:R-:W1:Y:S01]  /*00b0*/  S2R R11, SR_CTAID.X ;  /* 0x00000000000b7919 */ /* 0x000e620000002500 */
[----:B------:R-:W3:Y:S05]  /*00c0*/  S2R R12, SR_CTAID.Y ;  /* 0x00000000000c7919 */ /* 0x000eea0000002600 */
[----:B------:R-:W5:Y:S01]  /*00d0*/  LDC R16, c[0x0][0x368] ;  /* 0x0000da00ff107b82 */ /* 0x000f620000000800 */
[----:B------:R-:W3:Y:S01]  /*00e0*/  S2R R13, SR_CTAID.Z ;  /* 0x00000000000d7919 */ /* 0x000ee20000002700 */
[----:B0-----:R-:W-:-:S06]  /*00f0*/  IADD3 R6, P0, PT, R1, UR4, RZ ;  /* 0x0000000401067c10 */ /* 0x001fcc000ff1e0ff */
[----:B------:R-:W5:Y:S01]  /*0100*/  LDC R17, c[0x0][0x370] ;  /* 0x0000dc00ff117b82 */ /* 0x000f620000000800 */
[----:B----4-:R-:W-:Y:S01]  /*0110*/  IMAD.U32 R4, RZ, RZ, UR6 ;  /* 0x00000006ff047e24 */ /* 0x010fe2000f8e00ff */
[----:B------:R-:W-:Y:S01]  /*0120*/  MOV R5, UR7 ;  /* 0x0000000700057c02 */ /* 0x000fe20008000f00 */
[----:B--2---:R-:W-:-:S05]  /*0130*/  IMAD.X R7, RZ, RZ, UR5, P0 ;  /* 0x00000005ff077e24 */ /* 0x004fca00080e06ff */
[----:B------:R-:W5:Y:S08]  /*0140*/  LDC R18, c[0x0][0x374] ;  /* 0x0000dd00ff127b82 */ /* 0x000f700000000800 */
[----:B------:R-:W5:Y:S01]  /*0150*/  LDC R19, c[0x0][0x378] ;  /* 0x0000de00ff137b82 */ /* 0x000f620000000800 */
[----:B-1----:R0:W-:Y:S07]  /*0160*/  STL.128 [R1], R8 ;  /* 0x0000000801007387 */ /* 0x0021ee0000100c00 */
[----:B------:R0:W1:Y:S01]  /*0170*/  LDC.64 R2, c[0x4][R0] ;  /* 0x0100000000027b82 */ /* 0x0000620000000a00 */
[----:B---3--:R0:W-:Y:S04]  /*0180*/  STL.128 [R1+0x10], R12 ;  /* 0x0000100c01007387 */ /* 0x0081e80000100c00 */
[----:B-----5:R0:W-:Y:S02]  /*0190*/  STL.128 [R1+0x20], R16 ;  /* 0x0000201001007387 */ /* 0x0201e40000100c00 */
[----:B------:R-:W-:-:S07]  /*01a0*/  LEPC R20, `(.L_x_0) ;  /* 0x000000001014794e */ /* 0x000fce0000000000 */
[----:B01----:R-:W-:Y:S05]  /*01b0*/  CALL.ABS.NOINC R2 ;  /* 0x0000000002007343 */ /* 0x003fea0003c00000 */
.L_x_0:
[----:B------:R-:W-:Y:S05]  /*01c0*/  EXIT ;  /* 0x000000000000794d */ /* 0x000fea0003800000 */
.L_x_1:
[----:B------:R-:W-:-:S00]  /*01d0*/  BRA `(.L_x_1) ;  /* 0xfffffffc00fc7947 */ /* 0x000fc0000383ffff */
[----:B------:R-:W-:-:S00]  /*01e0*/  NOP ;  /* 0x0000000000007918 */ /* 0x000fc00000000000 */
        /* <DEDUP_REMOVED lines=9> */
.L_x_2:


//--------------------- .nv.global.init           --------------------------
	.section	.nv.global.init,"aw",@progbits
.nv.global.init:
	.type		$str,@object
	.size		$str,(.L_0 - $str)
$str:
        /*0000*/ 	.byte	0x74, 0x68, 0x72, 0x65, 0x61, 0x64, 0x49, 0x64, 0x78, 0x3a, 0x28, 0x25, 0x64, 0x2c, 0x20, 0x25
        /*0010*/ 	.byte	0x64, 0x2c, 0x20, 0x25, 0x64, 0x29, 0x20, 0x20, 0x62, 0x6c, 0x6f, 0x63, 0x6b, 0x49, 0x64, 0x78
        /*0020*/ 	.byte	0x3a, 0x28, 0x25, 0x64, 0x2c, 0x20, 0x25, 0x64, 0x2c, 0x20, 0x25, 0x64, 0x29, 0x20, 0x20, 0x62
        /*0030*/ 	.byte	0x6c, 0x6f, 0x63, 0x6b, 0x44, 0x69, 0x6d, 0x3a, 0x28, 0x25, 0x64, 0x2c, 0x20, 0x25, 0x64, 0x2c
        /*0040*/ 	.byte	0x20, 0x25, 0x64, 0x29, 0x20, 0x67, 0x72, 0x69, 0x64, 0x44, 0x69, 0x6d, 0x3a, 0x28, 0x25, 0x64
        /*0050*/ 	.byte	0x2c, 0x20, 0x25, 0x64, 0x2c, 0x20, 0x25, 0x64, 0x29, 0x0a, 0x00
.L_0:


//--------------------- .nv.shared.reserved.0     --------------------------
	.section	.nv.shared.reserved.0,"aw",@nobits
	.weak		__nv_reservedSMEM_offset_0_alias
	.size		__nv_reservedSMEM_offset_0_alias, 0, 64
	.other		__nv_reservedSMEM_offset_0_alias,@"STO_CUDA_RESERVED_SHARED STV_DEFAULT"
__nv_reservedSMEM_offset_0_alias:
	.zero		0
	.zero		64


//--------------------- .nv.constant0._Z10checkIndexv --------------------------
	.section	.nv.constant0._Z10checkIndexv,"a",@progbits
	.sectionflags	@""
	.align	4
.nv.constant0._Z10checkIndexv:
	.zero		896


//--------------------- SYMBOLS --------------------------

	.type		.nv.reservedSmem.offset0,@object
	.size		.nv.reservedSmem.offset0,0x4
	.type		vprintf,@function
